//
// Generated by NVIDIA NVVM Compiler
//
// Compiler Build ID: CL-36424714
// Cuda compilation tools, release 13.0, V13.0.88
// Based on NVVM 20.0.0
//

.version 9.0
.target sm_100
.address_size 64

	// .globl	_Z16AddTwoVectorsGPUPiS_S_i

.visible .entry _Z16AddTwoVectorsGPUPiS_S_i(
	.param .u64 .ptr .align 1 _Z16AddTwoVectorsGPUPiS_S_i_param_0,
	.param .u64 .ptr .align 1 _Z16AddTwoVectorsGPUPiS_S_i_param_1,
	.param .u64 .ptr .align 1 _Z16AddTwoVectorsGPUPiS_S_i_param_2,
	.param .u32 _Z16AddTwoVectorsGPUPiS_S_i_param_3
)
{
	.reg .pred 	%p<2>;
	.reg .b32 	%r<9>;
	.reg .b64 	%rd<11>;

	ld.param.u64 	%rd1, [_Z16AddTwoVectorsGPUPiS_S_i_param_0];
	ld.param.u64 	%rd2, [_Z16AddTwoVectorsGPUPiS_S_i_param_1];
	ld.param.u64 	%rd3, [_Z16AddTwoVectorsGPUPiS_S_i_param_2];
	ld.param.u32 	%r2, [_Z16AddTwoVectorsGPUPiS_S_i_param_3];
	mov.u32 	%r3, %ctaid.x;
	mov.u32 	%r4, %ntid.x;
	mov.u32 	%r5, %tid.x;
	mad.lo.s32 	%r1, %r3, %r4, %r5;
	setp.ge.s32 	%p1, %r1, %r2;
	@%p1 bra 	$L__BB0_2;
	cvta.to.global.u64 	%rd4, %rd1;
	cvta.to.global.u64 	%rd5, %rd2;
	cvta.to.global.u64 	%rd6, %rd3;
	mul.wide.s32 	%rd7, %r1, 4;
	add.s64 	%rd8, %rd4, %rd7;
	ld.global.u32 	%r6, [%rd8];
	add.s64 	%rd9, %rd5, %rd7;
	ld.global.u32 	%r7, [%rd9];
	add.s32 	%r8, %r7, %r6;
	add.s64 	%rd10, %rd6, %rd7;
	st.global.u32 	[%rd10], %r8;
$L__BB0_2:
	ret;

}


// ===== COMPILED SASS (sm_100) =====

	.target	sm_100

	.elftype	@"ET_EXEC"


//--------------------- .note.nv.tkinfo           --------------------------
	.section	.note.nv.tkinfo,"",@"SHT_NOTE"
	.sectionflags	@"SHF_NOTE_NV_TKINFO"
	.tkinfo
        /*0018*/ 	.word	0x00000002
        /*0030*/ 	.string	""
        /*0030*/ 	.string	"ptxas"
        /*0030*/ 	.string	"Cuda compilation tools, release 13.0, V13.0.88"
        /*0030*/ 	.string	"Build cuda_13.0.r13.0/compiler.36424714_0"
        /*0030*/ 	.string	"-arch sm_100 -m 64 "



//--------------------- .note.nv.cuinfo           --------------------------
	.section	.note.nv.cuinfo,"",@"SHT_NOTE"
	.sectionflags	@"SHF_NOTE_NV_CUINFO"
        /*0018*/ 	.short	0x0002
        /*001a*/ 	.short	0x0064
        /*001c*/ 	.short	0x0082
	.zero		2


//--------------------- .nv.info                  --------------------------
	.section	.nv.info,"",@"SHT_CUDA_INFO"
	.align	4


	//----- nvinfo : EIATTR_REGCOUNT
	.align		4
        /*0000*/ 	.byte	0x04, 0x2f
        /*0002*/ 	.short	(.L_1 - .L_0)
	.align		4
.L_0:
        /*0004*/ 	.word	index@(_Z16AddTwoVectorsGPUPiS_S_i)
        /*0008*/ 	.word	0x0000000c


	//----- nvinfo : EIATTR_FRAME_SIZE
	.align		4
.L_1:
        /*000c*/ 	.byte	0x04, 0x11
        /*000e*/ 	.short	(.L_3 - .L_2)
	.align		4
.L_2:
        /*0010*/ 	.word	index@(_Z16AddTwoVectorsGPUPiS_S_i)
        /*0014*/ 	.word	0x00000000


	//----- nvinfo : EIATTR_MIN_STACK_SIZE
	.align		4
.L_3:
        /*0018*/ 	.byte	0x04, 0x12
        /*001a*/ 	.short	(.L_5 - .L_4)
	.align		4
.L_4:
        /*001c*/ 	.word	index@(_Z16AddTwoVectorsGPUPiS_S_i)
        /*0020*/ 	.word	0x00000000
.L_5:


//--------------------- .nv.compat                --------------------------
	.section	.nv.compat,"",@"SHT_CUDA_COMPAT_INFO"
	.align	4
        /*0000*/ 	.byte	0x02, 0x09, 0x00, 0x00, 0x02, 0x02, 0x01, 0x00, 0x02, 0x05, 0x05, 0x00, 0x03, 0x07, 0x01, 0x01
        /*0010*/ 	.byte	0x02, 0x03, 0x00, 0x00, 0x02, 0x06, 0x01, 0x00, 0x04, 0x0b, 0x08, 0x00, 0x09, 0x00, 0x00, 0x00
        /*0020*/ 	.byte	0x00, 0x00, 0x00, 0x00


//--------------------- .nv.info._Z16AddTwoVectorsGPUPiS_S_i --------------------------
	.section	.nv.info._Z16AddTwoVectorsGPUPiS_S_i,"",@"SHT_CUDA_INFO"
	.sectionflags	@""
	.align	4


	//----- nvinfo : EIATTR_CUDA_API_VERSION
	.align		4
        /*0000*/ 	.byte	0x04, 0x37
        /*0002*/ 	.short	(.L_7 - .L_6)
.L_6:
        /*0004*/ 	.word	0x00000082


	//----- nvinfo : EIATTR_KPARAM_INFO
	.align		4
.L_7:
        /*0008*/ 	.byte	0x04, 0x17
        /*000a*/ 	.short	(.L_9 - .L_8)
.L_8:
        /*000c*/ 	.word	0x00000000
        /*0010*/ 	.short	0x0003
        /*0012*/ 	.short	0x0018
        /*0014*/ 	.byte	0x00, 0xf0, 0x11, 0x00


	//----- nvinfo : EIATTR_KPARAM_INFO
	.align		4
.L_9:
        /*0018*/ 	.byte	0x04, 0x17
        /*001a*/ 	.short	(.L_11 - .L_10)
.L_10:
        /*001c*/ 	.word	0x00000000
        /*0020*/ 	.short	0x0002
        /*0022*/ 	.short	0x0010
        /*0024*/ 	.byte	0x00, 0xf5, 0x21, 0x00


	//----- nvinfo : EIATTR_KPARAM_INFO
	.align		4
.L_11:
        /*0028*/ 	.byte	0x04, 0x17
        /*002a*/ 	.short	(.L_13 - .L_12)
.L_12:
        /*002c*/ 	.word	0x00000000
        /*0030*/ 	.short	0x0001
        /*0032*/ 	.short	0x0008
        /*0034*/ 	.byte	0x00, 0xf5, 0x21, 0x00


	//----- nvinfo : EIATTR_KPARAM_INFO
	.align		4
.L_13:
        /*0038*/ 	.byte	0x04, 0x17
        /*003a*/ 	.short	(.L_15 - .L_14)
.L_14:
        /*003c*/ 	.word	0x00000000
        /*0040*/ 	.short	0x0000
        /*0042*/ 	.short	0x0000
        /*0044*/ 	.byte	0x00, 0xf5, 0x21, 0x00


	//----- nvinfo : EIATTR_SPARSE_MMA_MASK
	.align		4
.L_15:
        /*0048*/ 	.byte	0x03, 0x50
        /*004a*/ 	.short	0x0000


	//----- nvinfo : EIATTR_MAXREG_COUNT
	.align		4
        /*004c*/ 	.byte	0x03, 0x1b
        /*004e*/ 	.short	0x00ff


	//----- nvinfo : EIATTR_MERCURY_ISA_VERSION
	.align		4
        /*0050*/ 	.byte	0x03, 0x5f
        /*0052*/ 	.short	0x0101


	//----- nvinfo : EIATTR_VRC_CTA_INIT_COUNT
	.align		4
        /*0054*/ 	.byte	0x02, 0x4a
	.zero		1
	.zero		1


	//----- nvinfo : EIATTR_EXIT_INSTR_OFFSETS
	.align		4
        /*0058*/ 	.byte	0x04, 0x1c
        /*005a*/ 	.short	(.L_17 - .L_16)


	//   ....[0]....
.L_16:
        /*005c*/ 	.word	0x00000070


	//   ....[1]....
        /*0060*/ 	.word	0x00000130


	//----- nvinfo : EIATTR_CBANK_PARAM_SIZE
	.align		4
.L_17:
        /*0064*/ 	.byte	0x03, 0x19
        /*0066*/ 	.short	0x001c


	//----- nvinfo : EIATTR_PARAM_CBANK
	.align		4
        /*0068*/ 	.byte	0x04, 0x0a
        /*006a*/ 	.short	(.L_19 - .L_18)
	.align		4
.L_18:
        /*006c*/ 	.word	index@(.nv.constant0._Z16AddTwoVectorsGPUPiS_S_i)
        /*0070*/ 	.short	0x0380
        /*0072*/ 	.short	0x001c


	//----- nvinfo : EIATTR_SW_WAR
	.align		4
.L_19:
        /*0074*/ 	.byte	0x04, 0x36
        /*0076*/ 	.short	(.L_21 - .L_20)
.L_20:
        /*0078*/ 	.word	0x00000008
.L_21:


//--------------------- .nv.callgraph             --------------------------
	.section	.nv.callgraph,"",@"SHT_CUDA_CALLGRAPH"
	.align	4
	.sectionentsize	8
	.align		4
        /*0000*/ 	.word	0x00000000
	.align		4
        /*0004*/ 	.word	0xffffffff
	.align		4
        /*0008*/ 	.word	0x00000000
	.align		4
        /*000c*/ 	.word	0xfffffffe
	.align		4
        /*0010*/ 	.word	0x00000000
	.align		4
        /*0014*/ 	.word	0xfffffffd
	.align		4
        /*0018*/ 	.word	0x00000000
	.align		4
        /*001c*/ 	.word	0xfffffffc


//--------------------- .text._Z16AddTwoVectorsGPUPiS_S_i --------------------------
	.section	.text._Z16AddTwoVectorsGPUPiS_S_i,"ax",@progbits
	.align	128
        .global         _Z16AddTwoVectorsGPUPiS_S_i
        .type           _Z16AddTwoVectorsGPUPiS_S_i,@function
        .size           _Z16AddTwoVectorsGPUPiS_S_i,(.L_x_1 - _Z16AddTwoVectorsGPUPiS_S_i)
        .other          _Z16AddTwoVectorsGPUPiS_S_i,@"STO_CUDA_ENTRY STV_DEFAULT"
_Z16AddTwoVectorsGPUPiS_S_i:
.text._Z16AddTwoVectorsGPUPiS_S_i:
[----:B------:R-:W-:Y:S01]  /*0000*/  LDC R1, c[0x0][0x37c] ;  /* 0x0000df00ff017b82 */ /* 0x000fe20000000800 */
[----:B------:R-:W0:Y:S07]  /*0010*/  S2R R0, SR_TID.X ;  /* 0x0000000000007919 */ /* 0x000e2e0000002100 */
[----:B------:R-:W0:Y:S01]  /*0020*/  S2UR UR4, SR_CTAID.X ;  /* 0x00000000000479c3 */ /* 0x000e220000002500 */
[----:B------:R-:W1:Y:S07]  /*0030*/  LDCU UR5, c[0x0][0x398] ;  /* 0x00007300ff0577ac */ /* 0x000e6e0008000800 */
[----:B------:R-:W0:Y:S02]  /*0040*/  LDC R9, c[0x0][0x360] ;  /* 0x0000d800ff097b82 */ /* 0x000e240000000800 */
[----:B0-----:R-:W-:-:S05]  /*0050*/  IMAD R9, R9, UR4, R0 ;  /* 0x0000000409097c24 */ /* 0x001fca000f8e0200 */
[----:B-1----:R-:W-:-:S13]  /*0060*/  ISETP.GE.AND P0, PT, R9, UR5, PT ;  /* 0x0000000509007c0c */ /* 0x002fda000bf06270 */
[----:B------:R-:W-:Y:S05]  /*0070*/  @P0 EXIT ;  /* 0x000000000000094d */ /* 0x000fea0003800000 */
[----:B------:R-:W0:Y:S01]  /*0080*/  LDC.64 R2, c[0x0][0x380] ;  /* 0x0000e000ff027b82 */ /* 0x000e220000000a00 */
[----:B------:R-:W1:Y:S07]  /*0090*/  LDCU.64 UR4, c[0x0][0x358] ;  /* 0x00006b00ff0477ac */ /* 0x000e6e0008000a00 */
[----:B------:R-:W2:Y:S08]  /*00a0*/  LDC.64 R4, c[0x0][0x388] ;  /* 0x0000e200ff047b82 */ /* 0x000eb00000000a00 */
[----:B------:R-:W3:Y:S01]  /*00b0*/  LDC.64 R6, c[0x0][0x390] ;  /* 0x0000e400ff067b82 */ /* 0x000ee20000000a00 */
[----:B0-----:R-:W-:-:S06]  /*00c0*/  IMAD.WIDE R2, R9, 0x4, R2 ;  /* 0x0000000409027825 */ /* 0x001fcc00078e0202 */
[----:B-1----:R-:W4:Y:S01]  /*00d0*/  LDG.E R2, desc[UR4][R2.64] ;  /* 0x0000000402027981 */ /* 0x002f22000c1e1900 */
[----:B--2---:R-:W-:-:S06]  /*00e0*/  IMAD.WIDE R4, R9, 0x4, R4 ;  /* 0x0000000409047825 */ /* 0x004fcc00078e0204 */
[----:B------:R-:W4:Y:S01]  /*00f0*/  LDG.E R5, desc[UR4][R4.64] ;  /* 0x0000000404057981 */ /* 0x000f22000c1e1900 */
[----:B---3--:R-:W-:Y:S01]  /*0100*/  IMAD.WIDE R6, R9, 0x4, R6 ;  /* 0x0000000409067825 */ /* 0x008fe200078e0206 */
[----:B----4-:R-:W-:-:S05]  /*0110*/  IADD3 R9, PT, PT, R2, R5, RZ ;  /* 0x0000000502097210 */ /* 0x010fca0007ffe0ff */
[----:B------:R-:W-:Y:S01]  /*0120*/  STG.E desc[UR4][R6.64], R9 ;  /* 0x0000000906007986 */ /* 0x000fe2000c101904 */
[----:B------:R-:W-:Y:S05]  /*0130*/  EXIT ;  /* 0x000000000000794d */ /* 0x000fea0003800000 */
.L_x_0:
[----:B------:R-:W-:-:S00]  /*0140*/  BRA `(.L_x_0) ;  /* 0xfffffffc00fc7947 */ /* 0x000fc0000383ffff */
[----:B------:R-:W-:-:S00]  /*0150*/  NOP ;  /* 0x0000000000007918 */ /* 0x000fc00000000000 */
        /* <DEDUP_REMOVED lines=10> */
.L_x_1:


//--------------------- .nv.shared.reserved.0     --------------------------
	.section	.nv.shared.reserved.0,"aw",@nobits
	.weak		__nv_reservedSMEM_offset_0_alias
	.size		__nv_reservedSMEM_offset_0_alias, 0, 64
	.other		__nv_reservedSMEM_offset_0_alias,@"STO_CUDA_RESERVED_SHARED STV_DEFAULT"
__nv_reservedSMEM_offset_0_alias:
	.zero		0
	.zero		64


//--------------------- .nv.constant0._Z16AddTwoVectorsGPUPiS_S_i --------------------------
	.section	.nv.constant0._Z16AddTwoVectorsGPUPiS_S_i,"a",@progbits
	.sectionflags	@""
	.align	4
.nv.constant0._Z16AddTwoVectorsGPUPiS_S_i:
	.zero		924


//--------------------- SYMBOLS --------------------------

	.type		.nv.reservedSmem.offset0,@object
	.size		.nv.reservedSmem.offset0,0x4
